//
// Generated by NVIDIA NVVM Compiler
//
// Compiler Build ID: CL-36424714
// Cuda compilation tools, release 13.0, V13.0.88
// Based on NVVM 20.0.0
//

.version 9.0
.target sm_100
.address_size 64

	// .globl	_Z4add1Pii

.visible .entry _Z4add1Pii(
	.param .u64 .ptr .align 1 _Z4add1Pii_param_0,
	.param .u32 _Z4add1Pii_param_1
)
{
	.reg .pred 	%p<2>;
	.reg .b32 	%r<8>;
	.reg .b64 	%rd<5>;

	ld.param.u64 	%rd1, [_Z4add1Pii_param_0];
	ld.param.u32 	%r2, [_Z4add1Pii_param_1];
	mov.u32 	%r3, %ctaid.x;
	mov.u32 	%r4, %ntid.x;
	mov.u32 	%r5, %tid.x;
	mad.lo.s32 	%r1, %r3, %r4, %r5;
	setp.ge.s32 	%p1, %r1, %r2;
	@%p1 bra 	$L__BB0_2;
	cvta.to.global.u64 	%rd2, %rd1;
	mul.wide.s32 	%rd3, %r1, 4;
	add.s64 	%rd4, %rd2, %rd3;
	ld.global.u32 	%r6, [%rd4];
	add.s32 	%r7, %r6, 1;
	st.global.u32 	[%rd4], %r7;
$L__BB0_2:
	ret;

}


// ===== COMPILED SASS (sm_100) =====

	.target	sm_100

	.elftype	@"ET_EXEC"


//--------------------- .note.nv.tkinfo           --------------------------
	.section	.note.nv.tkinfo,"",@"SHT_NOTE"
	.sectionflags	@"SHF_NOTE_NV_TKINFO"
	.tkinfo
        /*0018*/ 	.word	0x00000002
        /*0030*/ 	.string	""
        /*0030*/ 	.string	"ptxas"
        /*0030*/ 	.string	"Cuda compilation tools, release 13.0, V13.0.88"
        /*0030*/ 	.string	"Build cuda_13.0.r13.0/compiler.36424714_0"
        /*0030*/ 	.string	"-arch sm_100 -m 64 "



//--------------------- .note.nv.cuinfo           --------------------------
	.section	.note.nv.cuinfo,"",@"SHT_NOTE"
	.sectionflags	@"SHF_NOTE_NV_CUINFO"
        /*0018*/ 	.short	0x0002
        /*001a*/ 	.short	0x0064
        /*001c*/ 	.short	0x0082
	.zero		2


//--------------------- .nv.info                  --------------------------
	.section	.nv.info,"",@"SHT_CUDA_INFO"
	.align	4


	//----- nvinfo : EIATTR_REGCOUNT
	.align		4
        /*0000*/ 	.byte	0x04, 0x2f
        /*0002*/ 	.short	(.L_1 - .L_0)
	.align		4
.L_0:
        /*0004*/ 	.word	index@(_Z4add1Pii)
        /*0008*/ 	.word	0x00000008


	//----- nvinfo : EIATTR_FRAME_SIZE
	.align		4
.L_1:
        /*000c*/ 	.byte	0x04, 0x11
        /*000e*/ 	.short	(.L_3 - .L_2)
	.align		4
.L_2:
        /*0010*/ 	.word	index@(_Z4add1Pii)
        /*0014*/ 	.word	0x00000000


	//----- nvinfo : EIATTR_MIN_STACK_SIZE
	.align		4
.L_3:
        /*0018*/ 	.byte	0x04, 0x12
        /*001a*/ 	.short	(.L_5 - .L_4)
	.align		4
.L_4:
        /*001c*/ 	.word	index@(_Z4add1Pii)
        /*0020*/ 	.word	0x00000000
.L_5:


//--------------------- .nv.compat                --------------------------
	.section	.nv.compat,"",@"SHT_CUDA_COMPAT_INFO"
	.align	4
        /*0000*/ 	.byte	0x02, 0x09, 0x00, 0x00, 0x02, 0x02, 0x01, 0x00, 0x02, 0x05, 0x05, 0x00, 0x03, 0x07, 0x01, 0x01
        /*0010*/ 	.byte	0x02, 0x03, 0x00, 0x00, 0x02, 0x06, 0x01, 0x00, 0x04, 0x0b, 0x08, 0x00, 0x09, 0x00, 0x00, 0x00
        /*0020*/ 	.byte	0x00, 0x00, 0x00, 0x00


//--------------------- .nv.info._Z4add1Pii       --------------------------
	.section	.nv.info._Z4add1Pii,"",@"SHT_CUDA_INFO"
	.sectionflags	@""
	.align	4


	//----- nvinfo : EIATTR_CUDA_API_VERSION
	.align		4
        /*0000*/ 	.byte	0x04, 0x37
        /*0002*/ 	.short	(.L_7 - .L_6)
.L_6:
        /*0004*/ 	.word	0x00000082


	//----- nvinfo : EIATTR_KPARAM_INFO
	.align		4
.L_7:
        /*0008*/ 	.byte	0x04, 0x17
        /*000a*/ 	.short	(.L_9 - .L_8)
.L_8:
        /*000c*/ 	.word	0x00000000
        /*0010*/ 	.short	0x0001
        /*0012*/ 	.short	0x0008
        /*0014*/ 	.byte	0x00, 0xf0, 0x11, 0x00


	//----- nvinfo : EIATTR_KPARAM_INFO
	.align		4
.L_9:
        /*0018*/ 	.byte	0x04, 0x17
        /*001a*/ 	.short	(.L_11 - .L_10)
.L_10:
        /*001c*/ 	.word	0x00000000
        /*0020*/ 	.short	0x0000
        /*0022*/ 	.short	0x0000
        /*0024*/ 	.byte	0x00, 0xf5, 0x21, 0x00


	//----- nvinfo : EIATTR_SPARSE_MMA_MASK
	.align		4
.L_11:
        /*0028*/ 	.byte	0x03, 0x50
        /*002a*/ 	.short	0x0000


	//----- nvinfo : EIATTR_MAXREG_COUNT
	.align		4
        /*002c*/ 	.byte	0x03, 0x1b
        /*002e*/ 	.short	0x00ff


	//----- nvinfo : EIATTR_MERCURY_ISA_VERSION
	.align		4
        /*0030*/ 	.byte	0x03, 0x5f
        /*0032*/ 	.short	0x0101


	//----- nvinfo : EIATTR_VRC_CTA_INIT_COUNT
	.align		4
        /*0034*/ 	.byte	0x02, 0x4a
	.zero		1
	.zero		1


	//----- nvinfo : EIATTR_EXIT_INSTR_OFFSETS
	.align		4
        /*0038*/ 	.byte	0x04, 0x1c
        /*003a*/ 	.short	(.L_13 - .L_12)


	//   ....[0]....
.L_12:
        /*003c*/ 	.word	0x00000070


	//   ....[1]....
        /*0040*/ 	.word	0x000000e0


	//----- nvinfo : EIATTR_CBANK_PARAM_SIZE
	.align		4
.L_13:
        /*0044*/ 	.byte	0x03, 0x19
        /*0046*/ 	.short	0x000c


	//----- nvinfo : EIATTR_PARAM_CBANK
	.align		4
        /*0048*/ 	.byte	0x04, 0x0a
        /*004a*/ 	.short	(.L_15 - .L_14)
	.align		4
.L_14:
        /*004c*/ 	.word	index@(.nv.constant0._Z4add1Pii)
        /*0050*/ 	.short	0x0380
        /*0052*/ 	.short	0x000c


	//----- nvinfo : EIATTR_SW_WAR
	.align		4
.L_15:
        /*0054*/ 	.byte	0x04, 0x36
        /*0056*/ 	.short	(.L_17 - .L_16)
.L_16:
        /*0058*/ 	.word	0x00000008
.L_17:


//--------------------- .nv.callgraph             --------------------------
	.section	.nv.callgraph,"",@"SHT_CUDA_CALLGRAPH"
	.align	4
	.sectionentsize	8
	.align		4
        /*0000*/ 	.word	0x00000000
	.align		4
        /*0004*/ 	.word	0xffffffff
	.align		4
        /*0008*/ 	.word	0x00000000
	.align		4
        /*000c*/ 	.word	0xfffffffe
	.align		4
        /*0010*/ 	.word	0x00000000
	.align		4
        /*0014*/ 	.word	0xfffffffd
	.align		4
        /*0018*/ 	.word	0x00000000
	.align		4
        /*001c*/ 	.word	0xfffffffc


//--------------------- .text._Z4add1Pii          --------------------------
	.section	.text._Z4add1Pii,"ax",@progbits
	.align	128
        .global         _Z4add1Pii
        .type           _Z4add1Pii,@function
        .size           _Z4add1Pii,(.L_x_1 - _Z4add1Pii)
        .other          _Z4add1Pii,@"STO_CUDA_ENTRY STV_DEFAULT"
_Z4add1Pii:
.text._Z4add1Pii:
[----:B------:R-:W-:Y:S01]  /*0000*/  LDC R1, c[0x0][0x37c] ;  /* 0x0000df00ff017b82 */ /* 0x000fe20000000800 */
[----:B------:R-:W0:Y:S07]  /*0010*/  S2R R0, SR_TID.X ;  /* 0x0000000000007919 */ /* 0x000e2e0000002100 */
[----:B------:R-:W0:Y:S01]  /*0020*/  S2UR UR4, SR_CTAID.X ;  /* 0x00000000000479c3 */ /* 0x000e220000002500 */
[----:B------:R-:W1:Y:S07]  /*0030*/  LDCU UR5, c[0x0][0x388] ;  /* 0x00007100ff0577ac */ /* 0x000e6e0008000800 */
[----:B------:R-:W0:Y:S02]  /*0040*/  LDC R5, c[0x0][0x360] ;  /* 0x0000d800ff057b82 */ /* 0x000e240000000800 */
[----:B0-----:R-:W-:-:S05]  /*0050*/  IMAD R5, R5, UR4, R0 ;  /* 0x0000000405057c24 */ /* 0x001fca000f8e0200 */
[----:B-1----:R-:W-:-:S13]  /*0060*/  ISETP.GE.AND P0, PT, R5, UR5, PT ;  /* 0x0000000505007c0c */ /* 0x002fda000bf06270 */
[----:B------:R-:W-:Y:S05]  /*0070*/  @P0 EXIT ;  /* 0x000000000000094d */ /* 0x000fea0003800000 */
[----:B------:R-:W0:Y:S01]  /*0080*/  LDC.64 R2, c[0x0][0x380] ;  /* 0x0000e000ff027b82 */ /* 0x000e220000000a00 */
[----:B------:R-:W1:Y:S01]  /*0090*/  LDCU.64 UR4, c[0x0][0x358] ;  /* 0x00006b00ff0477ac */ /* 0x000e620008000a00 */
[----:B0-----:R-:W-:-:S05]  /*00a0*/  IMAD.WIDE R2, R5, 0x4, R2 ;  /* 0x0000000405027825 */ /* 0x001fca00078e0202 */
[----:B-1----:R-:W2:Y:S02]  /*00b0*/  LDG.E R0, desc[UR4][R2.64] ;  /* 0x0000000402007981 */ /* 0x002ea4000c1e1900 */
[----:B--2---:R-:W-:-:S05]  /*00c0*/  IADD3 R5, PT, PT, R0, 0x1, RZ ;  /* 0x0000000100057810 */ /* 0x004fca0007ffe0ff */
[----:B------:R-:W-:Y:S01]  /*00d0*/  STG.E desc[UR4][R2.64], R5 ;  /* 0x0000000502007986 */ /* 0x000fe2000c101904 */
[----:B------:R-:W-:Y:S05]  /*00e0*/  EXIT ;  /* 0x000000000000794d */ /* 0x000fea0003800000 */
.L_x_0:
[----:B------:R-:W-:-:S00]  /*00f0*/  BRA `(.L_x_0) ;  /* 0xfffffffc00fc7947 */ /* 0x000fc0000383ffff */
[----:B------:R-:W-:-:S00]  /*0100*/  NOP ;  /* 0x0000000000007918 */ /* 0x000fc00000000000 */
[----:B------:R-:W-:-:S00]  /*0110*/  NOP ;  /* 0x0000000000007918 */ /* 0x000fc00000000000 */
[----:B------:R-:W-:-:S00]  /*0120*/  NOP ;  /* 0x0000000000007918 */ /* 0x000fc00000000000 */
[----:B------:R-:W-:-:S00]  /*0130*/  NOP ;  /* 0x0000000000007918 */ /* 0x000fc00000000000 */
[----:B------:R-:W-:-:S00]  /*0140*/  NOP ;  /* 0x0000000000007918 */ /* 0x000fc00000000000 */
[----:B------:R-:W-:-:S00]  /*0150*/  NOP ;  /* 0x0000000000007918 */ /* 0x000fc00000000000 */
[----:B------:R-:W-:-:S00]  /*0160*/  NOP ;  /* 0x0000000000007918 */ /* 0x000fc00000000000 */
[----:B------:R-:W-:-:S00]  /*0170*/  NOP ;  /* 0x0000000000007918 */ /* 0x000fc00000000000 */
.L_x_1:


//--------------------- .nv.shared.reserved.0     --------------------------
	.section	.nv.shared.reserved.0,"aw",@nobits
	.weak		__nv_reservedSMEM_offset_0_alias
	.size		__nv_reservedSMEM_offset_0_alias, 0, 64
	.other		__nv_reservedSMEM_offset_0_alias,@"STO_CUDA_RESERVED_SHARED STV_DEFAULT"
__nv_reservedSMEM_offset_0_alias:
	.zero		0
	.zero		64


//--------------------- .nv.constant0._Z4add1Pii  --------------------------
	.section	.nv.constant0._Z4add1Pii,"a",@progbits
	.sectionflags	@""
	.align	4
.nv.constant0._Z4add1Pii:
	.zero		908


//--------------------- SYMBOLS --------------------------

	.type		.nv.reservedSmem.offset0,@object
	.size		.nv.reservedSmem.offset0,0x4
